//
// Generated by NVIDIA NVVM Compiler
//
// Compiler Build ID: CL-36424714
// Cuda compilation tools, release 13.0, V13.0.88
// Based on NVVM 20.0.0
//

.version 9.0
.target sm_100
.address_size 64

	// .globl	_Z17computeEpsAndCopyPdPKdS_i
// _ZZ17computeEpsAndCopyPdPKdS_iE10shared_max has been demoted

.visible .entry _Z17computeEpsAndCopyPdPKdS_i(
	.param .u64 .ptr .align 1 _Z17computeEpsAndCopyPdPKdS_i_param_0,
	.param .u64 .ptr .align 1 _Z17computeEpsAndCopyPdPKdS_i_param_1,
	.param .u64 .ptr .align 1 _Z17computeEpsAndCopyPdPKdS_i_param_2,
	.param .u32 _Z17computeEpsAndCopyPdPKdS_i_param_3
)
{
	.reg .pred 	%p<12>;
	.reg .b32 	%r<30>;
	.reg .b64 	%rd<15>;
	.reg .b64 	%fd<35>;
	// demoted variable
	.shared .align 8 .b8 _ZZ17computeEpsAndCopyPdPKdS_iE10shared_max[2048];
	ld.param.u64 	%rd5, [_Z17computeEpsAndCopyPdPKdS_i_param_0];
	ld.param.u64 	%rd6, [_Z17computeEpsAndCopyPdPKdS_i_param_1];
	ld.param.u64 	%rd7, [_Z17computeEpsAndCopyPdPKdS_i_param_2];
	ld.param.u32 	%r7, [_Z17computeEpsAndCopyPdPKdS_i_param_3];
	cvta.to.global.u64 	%rd1, %rd7;
	mov.u32 	%r8, %tid.x;
	mov.u32 	%r9, %tid.y;
	mov.u32 	%r10, %ntid.x;
	mov.u32 	%r11, %tid.z;
	mov.u32 	%r12, %ntid.y;
	mad.lo.s32 	%r13, %r12, %r11, %r9;
	mad.lo.s32 	%r1, %r13, %r10, %r8;
	mov.u32 	%r14, %ctaid.x;
	mad.lo.s32 	%r15, %r14, %r10, %r8;
	add.s32 	%r2, %r15, 1;
	mov.u32 	%r16, %ctaid.y;
	mad.lo.s32 	%r17, %r16, %r12, %r9;
	add.s32 	%r3, %r17, 1;
	mov.u32 	%r19, %ctaid.z;
	mov.u32 	%r20, %ntid.z;
	mad.lo.s32 	%r21, %r19, %r20, %r11;
	add.s32 	%r4, %r21, 1;
	bar.sync 	0;
	add.s32 	%r23, %r7, -1;
	max.s32 	%r24, %r2, %r3;
	mov.f64 	%fd34, 0d0000000000000000;
	max.s32 	%r25, %r24, %r4;
	setp.ge.s32 	%p1, %r25, %r23;
	@%p1 bra 	$L__BB0_2;
	cvta.to.global.u64 	%rd8, %rd6;
	cvta.to.global.u64 	%rd9, %rd5;
	mad.lo.s32 	%r26, %r7, %r4, %r3;
	mad.lo.s32 	%r27, %r26, %r7, %r2;
	mul.wide.s32 	%rd10, %r27, 8;
	add.s64 	%rd11, %rd8, %rd10;
	ld.global.nc.f64 	%fd5, [%rd11];
	add.s64 	%rd12, %rd9, %rd10;
	ld.global.f64 	%fd6, [%rd12];
	sub.f64 	%fd7, %fd5, %fd6;
	abs.f64 	%fd34, %fd7;
	st.global.f64 	[%rd12], %fd5;
$L__BB0_2:
	shl.b32 	%r28, %r1, 3;
	mov.u32 	%r29, _ZZ17computeEpsAndCopyPdPKdS_iE10shared_max;
	add.s32 	%r5, %r29, %r28;
	st.shared.f64 	[%r5], %fd34;
	bar.sync 	0;
	setp.gt.u32 	%p2, %r1, 127;
	@%p2 bra 	$L__BB0_4;
	ld.shared.f64 	%fd8, [%r5];
	ld.shared.f64 	%fd9, [%r5+1024];
	max.f64 	%fd10, %fd8, %fd9;
	st.shared.f64 	[%r5], %fd10;
$L__BB0_4:
	bar.sync 	0;
	setp.gt.u32 	%p3, %r1, 63;
	@%p3 bra 	$L__BB0_6;
	ld.shared.f64 	%fd11, [%r5];
	ld.shared.f64 	%fd12, [%r5+512];
	max.f64 	%fd13, %fd11, %fd12;
	st.shared.f64 	[%r5], %fd13;
$L__BB0_6:
	bar.sync 	0;
	setp.gt.u32 	%p4, %r1, 31;
	@%p4 bra 	$L__BB0_8;
	ld.shared.f64 	%fd14, [%r5];
	ld.shared.f64 	%fd15, [%r5+256];
	max.f64 	%fd16, %fd14, %fd15;
	st.shared.f64 	[%r5], %fd16;
$L__BB0_8:
	bar.sync 	0;
	setp.gt.u32 	%p5, %r1, 15;
	@%p5 bra 	$L__BB0_10;
	ld.shared.f64 	%fd17, [%r5];
	ld.shared.f64 	%fd18, [%r5+128];
	max.f64 	%fd19, %fd17, %fd18;
	st.shared.f64 	[%r5], %fd19;
$L__BB0_10:
	bar.sync 	0;
	setp.gt.u32 	%p6, %r1, 7;
	@%p6 bra 	$L__BB0_12;
	ld.shared.f64 	%fd20, [%r5];
	ld.shared.f64 	%fd21, [%r5+64];
	max.f64 	%fd22, %fd20, %fd21;
	st.shared.f64 	[%r5], %fd22;
$L__BB0_12:
	bar.sync 	0;
	setp.gt.u32 	%p7, %r1, 3;
	@%p7 bra 	$L__BB0_14;
	ld.shared.f64 	%fd23, [%r5];
	ld.shared.f64 	%fd24, [%r5+32];
	max.f64 	%fd25, %fd23, %fd24;
	st.shared.f64 	[%r5], %fd25;
$L__BB0_14:
	bar.sync 	0;
	setp.gt.u32 	%p8, %r1, 1;
	@%p8 bra 	$L__BB0_16;
	ld.shared.f64 	%fd26, [%r5];
	ld.shared.f64 	%fd27, [%r5+16];
	max.f64 	%fd28, %fd26, %fd27;
	st.shared.f64 	[%r5], %fd28;
$L__BB0_16:
	bar.sync 	0;
	setp.ne.s32 	%p9, %r1, 0;
	@%p9 bra 	$L__BB0_18;
	ld.shared.f64 	%fd29, [%r5];
	ld.shared.f64 	%fd30, [_ZZ17computeEpsAndCopyPdPKdS_iE10shared_max+8];
	max.f64 	%fd31, %fd29, %fd30;
	st.shared.f64 	[%r5], %fd31;
$L__BB0_18:
	setp.ne.s32 	%p10, %r1, 0;
	bar.sync 	0;
	bar.sync 	0;
	@%p10 bra 	$L__BB0_21;
	ld.shared.f64 	%fd3, [_ZZ17computeEpsAndCopyPdPKdS_iE10shared_max];
	ld.global.u64 	%rd14, [%rd1];
$L__BB0_20:
	mov.b64 	%fd32, %rd14;
	max.f64 	%fd33, %fd3, %fd32;
	mov.b64 	%rd13, %fd33;
	atom.relaxed.global.cas.b64 	%rd4, [%rd1], %rd14, %rd13;
	setp.ne.s64 	%p11, %rd14, %rd4;
	mov.u64 	%rd14, %rd4;
	@%p11 bra 	$L__BB0_20;
$L__BB0_21:
	ret;

}
	// .globl	_Z16computeNewValuesPKdPdi
.visible .entry _Z16computeNewValuesPKdPdi(
	.param .u64 .ptr .align 1 _Z16computeNewValuesPKdPdi_param_0,
	.param .u64 .ptr .align 1 _Z16computeNewValuesPKdPdi_param_1,
	.param .u32 _Z16computeNewValuesPKdPdi_param_2
)
{
	.reg .pred 	%p<2>;
	.reg .b32 	%r<28>;
	.reg .b64 	%rd<16>;
	.reg .b64 	%fd<13>;

	ld.param.u64 	%rd1, [_Z16computeNewValuesPKdPdi_param_0];
	ld.param.u64 	%rd2, [_Z16computeNewValuesPKdPdi_param_1];
	ld.param.u32 	%r5, [_Z16computeNewValuesPKdPdi_param_2];
	mov.u32 	%r6, %ctaid.x;
	mov.u32 	%r7, %ntid.x;
	mov.u32 	%r8, %tid.x;
	mad.lo.s32 	%r9, %r6, %r7, %r8;
	add.s32 	%r1, %r9, 1;
	mov.u32 	%r10, %ctaid.y;
	mov.u32 	%r11, %ntid.y;
	mov.u32 	%r12, %tid.y;
	mad.lo.s32 	%r13, %r10, %r11, %r12;
	add.s32 	%r2, %r13, 1;
	mov.u32 	%r15, %ctaid.z;
	mov.u32 	%r16, %ntid.z;
	mov.u32 	%r17, %tid.z;
	mad.lo.s32 	%r18, %r15, %r16, %r17;
	add.s32 	%r3, %r18, 1;
	add.s32 	%r20, %r5, -1;
	max.s32 	%r21, %r1, %r2;
	max.s32 	%r22, %r21, %r3;
	setp.ge.s32 	%p1, %r22, %r20;
	@%p1 bra 	$L__BB1_2;
	cvta.to.global.u64 	%rd3, %rd1;
	cvta.to.global.u64 	%rd4, %rd2;
	mad.lo.s32 	%r23, %r5, %r3, %r2;
	mad.lo.s32 	%r24, %r23, %r5, %r1;
	mul.wide.s32 	%rd5, %r24, 8;
	add.s64 	%rd6, %rd3, %rd5;
	ld.global.nc.f64 	%fd1, [%rd6+8];
	ld.global.nc.f64 	%fd2, [%rd6+-8];
	add.f64 	%fd3, %fd1, %fd2;
	mul.wide.s32 	%rd7, %r5, 8;
	add.s64 	%rd8, %rd6, %rd7;
	ld.global.nc.f64 	%fd4, [%rd8];
	add.f64 	%fd5, %fd3, %fd4;
	sub.s32 	%r25, %r24, %r5;
	mul.wide.s32 	%rd9, %r25, 8;
	add.s64 	%rd10, %rd3, %rd9;
	ld.global.nc.f64 	%fd6, [%rd10];
	add.f64 	%fd7, %fd5, %fd6;
	mul.lo.s32 	%r26, %r5, %r5;
	mul.wide.u32 	%rd11, %r26, 8;
	add.s64 	%rd12, %rd6, %rd11;
	ld.global.nc.f64 	%fd8, [%rd12];
	add.f64 	%fd9, %fd7, %fd8;
	sub.s32 	%r27, %r24, %r26;
	mul.wide.s32 	%rd13, %r27, 8;
	add.s64 	%rd14, %rd3, %rd13;
	ld.global.nc.f64 	%fd10, [%rd14];
	add.f64 	%fd11, %fd9, %fd10;
	div.rn.f64 	%fd12, %fd11, 0d4018000000000000;
	add.s64 	%rd15, %rd4, %rd5;
	st.global.f64 	[%rd15], %fd12;
$L__BB1_2:
	ret;

}


// ===== COMPILED SASS (sm_100) =====

	.target	sm_100

	.elftype	@"ET_EXEC"


//--------------------- .note.nv.tkinfo           --------------------------
	.section	.note.nv.tkinfo,"",@"SHT_NOTE"
	.sectionflags	@"SHF_NOTE_NV_TKINFO"
	.tkinfo
        /*0018*/ 	.word	0x00000002
        /*0030*/ 	.string	""
        /*0030*/ 	.string	"ptxas"
        /*0030*/ 	.string	"Cuda compilation tools, release 13.0, V13.0.88"
        /*0030*/ 	.string	"Build cuda_13.0.r13.0/compiler.36424714_0"
        /*0030*/ 	.string	"-arch sm_100 -m 64 "



//--------------------- .note.nv.cuinfo           --------------------------
	.section	.note.nv.cuinfo,"",@"SHT_NOTE"
	.sectionflags	@"SHF_NOTE_NV_CUINFO"
        /*0018*/ 	.short	0x0002
        /*001a*/ 	.short	0x0064
        /*001c*/ 	.short	0x0082
	.zero		2


//--------------------- .nv.info                  --------------------------
	.section	.nv.info,"",@"SHT_CUDA_INFO"
	.align	4


	//----- nvinfo : EIATTR_REGCOUNT
	.align		4
        /*0000*/ 	.byte	0x04, 0x2f
        /*0002*/ 	.short	(.L_1 - .L_0)
	.align		4
.L_0:
        /*0004*/ 	.word	index@(_Z17computeEpsAndCopyPdPKdS_i)
        /*0008*/ 	.word	0x00000011


	//----- nvinfo : EIATTR_FRAME_SIZE
	.align		4
.L_1:
        /*000c*/ 	.byte	0x04, 0x11
        /*000e*/ 	.short	(.L_3 - .L_2)
	.align		4
.L_2:
        /*0010*/ 	.word	index@(_Z17computeEpsAndCopyPdPKdS_i)
        /*0014*/ 	.word	0x00000000


	//----- nvinfo : EIATTR_REGCOUNT
	.align		4
.L_3:
        /*0018*/ 	.byte	0x04, 0x2f
        /*001a*/ 	.short	(.L_5 - .L_4)
	.align		4
.L_4:
        /*001c*/ 	.word	index@(_Z16computeNewValuesPKdPdi)
        /*0020*/ 	.word	0x00000018


	//----- nvinfo : EIATTR_FRAME_SIZE
	.align		4
.L_5:
        /*0024*/ 	.byte	0x04, 0x11
        /*0026*/ 	.short	(.L_7 - .L_6)
	.align		4
.L_6:
        /*0028*/ 	.word	index@($__internal_0_$__cuda_sm20_div_rn_f64_full)
        /*002c*/ 	.word	0x00000000


	//----- nvinfo : EIATTR_FRAME_SIZE
	.align		4
.L_7:
        /*0030*/ 	.byte	0x04, 0x11
        /*0032*/ 	.short	(.L_9 - .L_8)
	.align		4
.L_8:
        /*0034*/ 	.word	index@(_Z16computeNewValuesPKdPdi)
        /*0038*/ 	.word	0x00000000


	//----- nvinfo : EIATTR_MIN_STACK_SIZE
	.align		4
.L_9:
        /*003c*/ 	.byte	0x04, 0x12
        /*003e*/ 	.short	(.L_11 - .L_10)
	.align		4
.L_10:
        /*0040*/ 	.word	index@(_Z16computeNewValuesPKdPdi)
        /*0044*/ 	.word	0x00000000


	//----- nvinfo : EIATTR_MIN_STACK_SIZE
	.align		4
.L_11:
        /*0048*/ 	.byte	0x04, 0x12
        /*004a*/ 	.short	(.L_13 - .L_12)
	.align		4
.L_12:
        /*004c*/ 	.word	index@(_Z17computeEpsAndCopyPdPKdS_i)
        /*0050*/ 	.word	0x00000000
.L_13:


//--------------------- .nv.compat                --------------------------
	.section	.nv.compat,"",@"SHT_CUDA_COMPAT_INFO"
	.align	4
        /*0000*/ 	.byte	0x02, 0x09, 0x00, 0x00, 0x02, 0x02, 0x01, 0x00, 0x02, 0x05, 0x05, 0x00, 0x03, 0x07, 0x01, 0x01
        /*0010*/ 	.byte	0x02, 0x03, 0x00, 0x00, 0x02, 0x06, 0x01, 0x00, 0x04, 0x0b, 0x08, 0x00, 0x01, 0x00, 0x00, 0x00
        /*0020*/ 	.byte	0x00, 0x00, 0x00, 0x00


//--------------------- .nv.info._Z16computeNewValuesPKdPdi --------------------------
	.section	.nv.info._Z16computeNewValuesPKdPdi,"",@"SHT_CUDA_INFO"
	.sectionflags	@""
	.align	4


	//----- nvinfo : EIATTR_CUDA_API_VERSION
	.align		4
        /*0000*/ 	.byte	0x04, 0x37
        /*0002*/ 	.short	(.L_15 - .L_14)
.L_14:
        /*0004*/ 	.word	0x00000082


	//----- nvinfo : EIATTR_KPARAM_INFO
	.align		4
.L_15:
        /*0008*/ 	.byte	0x04, 0x17
        /*000a*/ 	.short	(.L_17 - .L_16)
.L_16:
        /*000c*/ 	.word	0x00000000
        /*0010*/ 	.short	0x0002
        /*0012*/ 	.short	0x0010
        /*0014*/ 	.byte	0x00, 0xf0, 0x11, 0x00


	//----- nvinfo : EIATTR_KPARAM_INFO
	.align		4
.L_17:
        /*0018*/ 	.byte	0x04, 0x17
        /*001a*/ 	.short	(.L_19 - .L_18)
.L_18:
        /*001c*/ 	.word	0x00000000
        /*0020*/ 	.short	0x0001
        /*0022*/ 	.short	0x0008
        /*0024*/ 	.byte	0x00, 0xf5, 0x21, 0x00


	//----- nvinfo : EIATTR_KPARAM_INFO
	.align		4
.L_19:
        /*0028*/ 	.byte	0x04, 0x17
        /*002a*/ 	.short	(.L_21 - .L_20)
.L_20:
        /*002c*/ 	.word	0x00000000
        /*0030*/ 	.short	0x0000
        /*0032*/ 	.short	0x0000
        /*0034*/ 	.byte	0x00, 0xf5, 0x21, 0x00


	//----- nvinfo : EIATTR_SPARSE_MMA_MASK
	.align		4
.L_21:
        /*0038*/ 	.byte	0x03, 0x50
        /*003a*/ 	.short	0x0000


	//----- nvinfo : EIATTR_MAXREG_COUNT
	.align		4
        /*003c*/ 	.byte	0x03, 0x1b
        /*003e*/ 	.short	0x00ff


	//----- nvinfo : EIATTR_MERCURY_ISA_VERSION
	.align		4
        /*0040*/ 	.byte	0x03, 0x5f
        /*0042*/ 	.short	0x0101


	//----- nvinfo : EIATTR_VRC_CTA_INIT_COUNT
	.align		4
        /*0044*/ 	.byte	0x02, 0x4a
	.zero		1
	.zero		1


	//----- nvinfo : EIATTR_EXIT_INSTR_OFFSETS
	.align		4
        /*0048*/ 	.byte	0x04, 0x1c
        /*004a*/ 	.short	(.L_23 - .L_22)


	//   ....[0]....
.L_22:
        /*004c*/ 	.word	0x00000140


	//   ....[1]....
        /*0050*/ 	.word	0x00000430


	//----- nvinfo : EIATTR_CRS_STACK_SIZE
	.align		4
.L_23:
        /*0054*/ 	.byte	0x04, 0x1e
        /*0056*/ 	.short	(.L_25 - .L_24)
.L_24:
        /*0058*/ 	.word	0x00000000


	//----- nvinfo : EIATTR_CBANK_PARAM_SIZE
	.align		4
.L_25:
        /*005c*/ 	.byte	0x03, 0x19
        /*005e*/ 	.short	0x0014


	//----- nvinfo : EIATTR_PARAM_CBANK
	.align		4
        /*0060*/ 	.byte	0x04, 0x0a
        /*0062*/ 	.short	(.L_27 - .L_26)
	.align		4
.L_26:
        /*0064*/ 	.word	index@(.nv.constant0._Z16computeNewValuesPKdPdi)
        /*0068*/ 	.short	0x0380
        /*006a*/ 	.short	0x0014


	//----- nvinfo : EIATTR_SW_WAR
	.align		4
.L_27:
        /*006c*/ 	.byte	0x04, 0x36
        /*006e*/ 	.short	(.L_29 - .L_28)
.L_28:
        /*0070*/ 	.word	0x00000008
.L_29:


//--------------------- .nv.info._Z17computeEpsAndCopyPdPKdS_i --------------------------
	.section	.nv.info._Z17computeEpsAndCopyPdPKdS_i,"",@"SHT_CUDA_INFO"
	.sectionflags	@""
	.align	4


	//----- nvinfo : EIATTR_CUDA_API_VERSION
	.align		4
        /*0000*/ 	.byte	0x04, 0x37
        /*0002*/ 	.short	(.L_31 - .L_30)
.L_30:
        /*0004*/ 	.word	0x00000082


	//----- nvinfo : EIATTR_KPARAM_INFO
	.align		4
.L_31:
        /*0008*/ 	.byte	0x04, 0x17
        /*000a*/ 	.short	(.L_33 - .L_32)
.L_32:
        /*000c*/ 	.word	0x00000000
        /*0010*/ 	.short	0x0003
        /*0012*/ 	.short	0x0018
        /*0014*/ 	.byte	0x00, 0xf0, 0x11, 0x00


	//----- nvinfo : EIATTR_KPARAM_INFO
	.align		4
.L_33:
        /*0018*/ 	.byte	0x04, 0x17
        /*001a*/ 	.short	(.L_35 - .L_34)
.L_34:
        /*001c*/ 	.word	0x00000000
        /*0020*/ 	.short	0x0002
        /*0022*/ 	.short	0x0010
        /*0024*/ 	.byte	0x00, 0xf5, 0x21, 0x00


	//----- nvinfo : EIATTR_KPARAM_INFO
	.align		4
.L_35:
        /*0028*/ 	.byte	0x04, 0x17
        /*002a*/ 	.short	(.L_37 - .L_36)
.L_36:
        /*002c*/ 	.word	0x00000000
        /*0030*/ 	.short	0x0001
        /*0032*/ 	.short	0x0008
        /*0034*/ 	.byte	0x00, 0xf5, 0x21, 0x00


	//----- nvinfo : EIATTR_KPARAM_INFO
	.align		4
.L_37:
        /*0038*/ 	.byte	0x04, 0x17
        /*003a*/ 	.short	(.L_39 - .L_38)
.L_38:
        /*003c*/ 	.word	0x00000000
        /*0040*/ 	.short	0x0000
        /*0042*/ 	.short	0x0000
        /*0044*/ 	.byte	0x00, 0xf5, 0x21, 0x00


	//----- nvinfo : EIATTR_SPARSE_MMA_MASK
	.align		4
.L_39:
        /*0048*/ 	.byte	0x03, 0x50
        /*004a*/ 	.short	0x0000


	//----- nvinfo : EIATTR_MAXREG_COUNT
	.align		4
        /*004c*/ 	.byte	0x03, 0x1b
        /*004e*/ 	.short	0x00ff


	//----- nvinfo : EIATTR_NUM_BARRIERS
	.align		4
        /*0050*/ 	.byte	0x02, 0x4c
        /*0052*/ 	.byte	0x01
	.zero		1


	//----- nvinfo : EIATTR_MERCURY_ISA_VERSION
	.align		4
        /*0054*/ 	.byte	0x03, 0x5f
        /*0056*/ 	.short	0x0101


	//----- nvinfo : EIATTR_VRC_CTA_INIT_COUNT
	.align		4
        /*0058*/ 	.byte	0x02, 0x4a
	.zero		1
	.zero		1


	//----- nvinfo : EIATTR_EXIT_INSTR_OFFSETS
	.align		4
        /*005c*/ 	.byte	0x04, 0x1c
        /*005e*/ 	.short	(.L_41 - .L_40)


	//   ....[0]....
.L_40:
        /*0060*/ 	.word	0x000008b0


	//   ....[1]....
        /*0064*/ 	.word	0x000009f0


	//----- nvinfo : EIATTR_CRS_STACK_SIZE
	.align		4
.L_41:
        /*0068*/ 	.byte	0x04, 0x1e
        /*006a*/ 	.short	(.L_43 - .L_42)
.L_42:
        /*006c*/ 	.word	0x00000000


	//----- nvinfo : EIATTR_CBANK_PARAM_SIZE
	.align		4
.L_43:
        /*0070*/ 	.byte	0x03, 0x19
        /*0072*/ 	.short	0x001c


	//----- nvinfo : EIATTR_PARAM_CBANK
	.align		4
        /*0074*/ 	.byte	0x04, 0x0a
        /*0076*/ 	.short	(.L_45 - .L_44)
	.align		4
.L_44:
        /*0078*/ 	.word	index@(.nv.constant0._Z17computeEpsAndCopyPdPKdS_i)
        /*007c*/ 	.short	0x0380
        /*007e*/ 	.short	0x001c


	//----- nvinfo : EIATTR_SW_WAR
	.align		4
.L_45:
        /*0080*/ 	.byte	0x04, 0x36
        /*0082*/ 	.short	(.L_47 - .L_46)
.L_46:
        /*0084*/ 	.word	0x00000008
.L_47:


//--------------------- .nv.callgraph             --------------------------
	.section	.nv.callgraph,"",@"SHT_CUDA_CALLGRAPH"
	.align	4
	.sectionentsize	8
	.align		4
        /*0000*/ 	.word	0x00000000
	.align		4
        /*0004*/ 	.word	0xffffffff
	.align		4
        /*0008*/ 	.word	0x00000000
	.align		4
        /*000c*/ 	.word	0xfffffffe
	.align		4
        /*0010*/ 	.word	0x00000000
	.align		4
        /*0014*/ 	.word	0xfffffffd
	.align		4
        /*0018*/ 	.word	0x00000000
	.align		4
        /*001c*/ 	.word	0xfffffffc


//--------------------- .text._Z16computeNewValuesPKdPdi --------------------------
	.section	.text._Z16computeNewValuesPKdPdi,"ax",@progbits
	.align	128
        .global         _Z16computeNewValuesPKdPdi
        .type           _Z16computeNewValuesPKdPdi,@function
        .size           _Z16computeNewValuesPKdPdi,(.L_x_9 - _Z16computeNewValuesPKdPdi)
        .other          _Z16computeNewValuesPKdPdi,@"STO_CUDA_ENTRY STV_DEFAULT"
_Z16computeNewValuesPKdPdi:
.text._Z16computeNewValuesPKdPdi:
[----:B------:R-:W-:Y:S01]  /*0000*/  LDC R1, c[0x0][0x37c] ;  /* 0x0000df00ff017b82 */ /* 0x000fe20000000800 */
[----:B------:R-:W0:Y:S07]  /*0010*/  S2R R3, SR_TID.X ;  /* 0x0000000000037919 */ /* 0x000e2e0000002100 */
[----:B------:R-:W0:Y:S01]  /*0020*/  LDC R0, c[0x0][0x360] ;  /* 0x0000d800ff007b82 */ /* 0x000e220000000800 */
[----:B------:R-:W1:Y:S01]  /*0030*/  S2R R5, SR_TID.Y ;  /* 0x0000000000057919 */ /* 0x000e620000002200 */
[----:B------:R-:W2:Y:S06]  /*0040*/  S2R R7, SR_TID.Z ;  /* 0x0000000000077919 */ /* 0x000eac0000002300 */
[----:B------:R-:W0:Y:S08]  /*0050*/  S2UR UR4, SR_CTAID.X ;  /* 0x00000000000479c3 */ /* 0x000e300000002500 */
[----:B------:R-:W1:Y:S08]  /*0060*/  LDC R2, c[0x0][0x364] ;  /* 0x0000d900ff027b82 */ /* 0x000e700000000800 */
[----:B------:R-:W1:Y:S08]  /*0070*/  S2UR UR5, SR_CTAID.Y ;  /* 0x00000000000579c3 */ /* 0x000e700000002600 */
[----:B------:R-:W2:Y:S01]  /*0080*/  S2UR UR6, SR_CTAID.Z ;  /* 0x00000000000679c3 */ /* 0x000ea20000002700 */
[----:B0-----:R-:W-:-:S04]  /*0090*/  IMAD R0, R0, UR4, R3 ;  /* 0x0000000400007c24 */ /* 0x001fc8000f8e0203 */
[----:B------:R-:W-:-:S03]  /*00a0*/  VIADD R0, R0, 0x1 ;  /* 0x0000000100007836 */ /* 0x000fc60000000000 */
[----:B------:R-:W2:Y:S08]  /*00b0*/  LDC R4, c[0x0][0x368] ;  /* 0x0000da00ff047b82 */ /* 0x000eb00000000800 */
[----:B------:R-:W0:Y:S01]  /*00c0*/  LDC R9, c[0x0][0x390] ;  /* 0x0000e400ff097b82 */ /* 0x000e220000000800 */
[----:B-1----:R-:W-:-:S04]  /*00d0*/  IMAD R2, R2, UR5, R5 ;  /* 0x0000000502027c24 */ /* 0x002fc8000f8e0205 */
[----:B------:R-:W-:Y:S02]  /*00e0*/  VIADD R2, R2, 0x1 ;  /* 0x0000000102027836 */ /* 0x000fe40000000000 */
[----:B--2---:R-:W-:-:S04]  /*00f0*/  IMAD R3, R4, UR6, R7 ;  /* 0x0000000604037c24 */ /* 0x004fc8000f8e0207 */
[----:B------:R-:W-:Y:S02]  /*0100*/  VIADD R3, R3, 0x1 ;  /* 0x0000000103037836 */ /* 0x000fe40000000000 */
[----:B0-----:R-:W-:-:S03]  /*0110*/  VIADD R4, R9, 0xffffffff ;  /* 0xffffffff09047836 */ /* 0x001fc60000000000 */
[----:B------:R-:W-:-:S04]  /*0120*/  VIMNMX3 R5, R0, R2, R3, !PT ;  /* 0x000000020005720f */ /* 0x000fc80007800103 */
[----:B------:R-:W-:-:S13]  /*0130*/  ISETP.GE.AND P0, PT, R5, R4, PT ;  /* 0x000000040500720c */ /* 0x000fda0003f06270 */
[----:B------:R-:W-:Y:S05]  /*0140*/  @P0 EXIT ;  /* 0x000000000000094d */ /* 0x000fea0003800000 */
[----:B------:R-:W0:Y:S01]  /*0150*/  LDC.64 R12, c[0x0][0x380] ;  /* 0x0000e000ff0c7b82 */ /* 0x000e220000000a00 */
[----:B------:R-:W1:Y:S01]  /*0160*/  LDCU.64 UR4, c[0x0][0x358] ;  /* 0x00006b00ff0477ac */ /* 0x000e620008000a00 */
[----:B------:R-:W-:-:S04]  /*0170*/  IMAD R2, R3, R9, R2 ;  /* 0x0000000903027224 */ /* 0x000fc800078e0202 */
[----:B------:R-:W-:-:S05]  /*0180*/  IMAD R0, R2, R9, R0 ;  /* 0x0000000902007224 */ /* 0x000fca00078e0200 */
[C---:B------:R-:W-:Y:S01]  /*0190*/  IADD3 R17, PT, PT, R0.reuse, -R9, RZ ;  /* 0x8000000900117210 */ /* 0x040fe20007ffe0ff */
[----:B0-----:R-:W-:-:S05]  /*01a0*/  IMAD.WIDE R14, R0, 0x8, R12 ;  /* 0x00000008000e7825 */ /* 0x001fca00078e020c */
[----:B-1----:R-:W2:Y:S01]  /*01b0*/  LDG.E.64.CONSTANT R2, desc[UR4][R14.64+0x8] ;  /* 0x000008040e027981 */ /* 0x002ea2000c1e9b00 */
[----:B------:R-:W-:-:S03]  /*01c0*/  IMAD.WIDE R6, R9, 0x8, R14 ;  /* 0x0000000809067825 */ /* 0x000fc600078e020e */
[----:B------:R0:W2:Y:S01]  /*01d0*/  LDG.E.64.CONSTANT R4, desc[UR4][R14.64+-0x8] ;  /* 0xfffff8040e047981 */ /* 0x0000a2000c1e9b00 */
[----:B------:R-:W-:-:S03]  /*01e0*/  IMAD.WIDE R16, R17, 0x8, R12 ;  /* 0x0000000811107825 */ /* 0x000fc600078e020c */
[----:B------:R-:W3:Y:S01]  /*01f0*/  LDG.E.64.CONSTANT R6, desc[UR4][R6.64] ;  /* 0x0000000406067981 */ /* 0x000ee2000c1e9b00 */
[----:B------:R-:W-:-:S03]  /*0200*/  IMAD R19, R9, R9, RZ ;  /* 0x0000000909137224 */ /* 0x000fc600078e02ff */
[----:B------:R-:W4:Y:S01]  /*0210*/  LDG.E.64.CONSTANT R8, desc[UR4][R16.64] ;  /* 0x0000000410087981 */ /* 0x000f22000c1e9b00 */
[----:B------:R-:W-:-:S04]  /*0220*/  IMAD.WIDE.U32 R10, R19, 0x8, R14 ;  /* 0x00000008130a7825 */ /* 0x000fc800078e000e */
[----:B------:R-:W-:Y:S02]  /*0230*/  IMAD.IADD R19, R0, 0x1, -R19 ;  /* 0x0000000100137824 */ /* 0x000fe400078e0a13 */
[----:B------:R-:W5:Y:S02]  /*0240*/  LDG.E.64.CONSTANT R10, desc[UR4][R10.64] ;  /* 0x000000040a0a7981 */ /* 0x000f64000c1e9b00 */
[----:B------:R-:W-:-:S06]  /*0250*/  IMAD.WIDE R12, R19, 0x8, R12 ;  /* 0x00000008130c7825 */ /* 0x000fcc00078e020c */
[----:B------:R-:W5:Y:S01]  /*0260*/  LDG.E.64.CONSTANT R12, desc[UR4][R12.64] ;  /* 0x000000040c0c7981 */ /* 0x000f62000c1e9b00 */
[----:B------:R-:W1:Y:S01]  /*0270*/  MUFU.RCP64H R19, 6 ;  /* 0x4018000000137908 */ /* 0x000e620000001800 */
[----:B------:R-:W-:Y:S02]  /*0280*/  HFMA2 R18, -RZ, RZ, 0, 5.9604644775390625e-08 ;  /* 0x00000001ff127431 */ /* 0x000fe400000001ff */
[----:B0-----:R-:W-:Y:S01]  /*0290*/  IMAD.MOV.U32 R14, RZ, RZ, 0x0 ;  /* 0x00000000ff0e7424 */ /* 0x001fe200078e00ff */
[----:B------:R-:W-:Y:S01]  /*02a0*/  BSSY.RECONVERGENT B0, `(.L_x_0) ;  /* 0x0000015000007945 */ /* 0x000fe20003800200 */
[----:B------:R-:W-:-:S06]  /*02b0*/  IMAD.MOV.U32 R15, RZ, RZ, 0x40180000 ;  /* 0x40180000ff0f7424 */ /* 0x000fcc00078e00ff */
[----:B-1----:R-:W-:-:S08]  /*02c0*/  DFMA R20, R18, -R14, 1 ;  /* 0x3ff000001214742b */ /* 0x002fd0000000080e */
[----:B------:R-:W-:-:S08]  /*02d0*/  DFMA R20, R20, R20, R20 ;  /* 0x000000141414722b */ /* 0x000fd00000000014 */
[----:B------:R-:W-:-:S08]  /*02e0*/  DFMA R20, R18, R20, R18 ;  /* 0x000000141214722b */ /* 0x000fd00000000012 */
[----:B------:R-:W-:-:S08]  /*02f0*/  DFMA R14, R20, -R14, 1 ;  /* 0x3ff00000140e742b */ /* 0x000fd0000000080e */
[----:B------:R-:W-:Y:S02]  /*0300*/  DFMA R14, R20, R14, R20 ;  /* 0x0000000e140e722b */ /* 0x000fe40000000014 */
[----:B--2---:R-:W-:-:S08]  /*0310*/  DADD R2, R2, R4 ;  /* 0x0000000002027229 */ /* 0x004fd00000000004 */
[----:B---3--:R-:W-:-:S08]  /*0320*/  DADD R2, R2, R6 ;  /* 0x0000000002027229 */ /* 0x008fd00000000006 */
[----:B----4-:R-:W-:-:S08]  /*0330*/  DADD R2, R2, R8 ;  /* 0x0000000002027229 */ /* 0x010fd00000000008 */
[----:B-----5:R-:W-:-:S08]  /*0340*/  DADD R2, R2, R10 ;  /* 0x0000000002027229 */ /* 0x020fd0000000000a */
[----:B------:R-:W-:-:S08]  /*0350*/  DADD R12, R2, R12 ;  /* 0x00000000020c7229 */ /* 0x000fd0000000000c */
[----:B------:R-:W-:Y:S02]  /*0360*/  DMUL R2, R12, R14 ;  /* 0x0000000e0c027228 */ /* 0x000fe40000000000 */
[----:B------:R-:W-:-:S06]  /*0370*/  FSETP.GEU.AND P1, PT, |R13|, 6.5827683646048100446e-37, PT ;  /* 0x036000000d00780b */ /* 0x000fcc0003f2e200 */
[----:B------:R-:W-:-:S08]  /*0380*/  DFMA R4, R2, -6, R12 ;  /* 0xc01800000204782b */ /* 0x000fd0000000000c */
[----:B------:R-:W-:-:S10]  /*0390*/  DFMA R2, R14, R4, R2 ;  /* 0x000000040e02722b */ /* 0x000fd40000000002 */
[----:B------:R-:W-:-:S05]  /*03a0*/  FFMA R4, RZ, 2.375, R3 ;  /* 0x40180000ff047823 */ /* 0x000fca0000000003 */
[----:B------:R-:W-:-:S13]  /*03b0*/  FSETP.GT.AND P0, PT, |R4|, 1.469367938527859385e-39, PT ;  /* 0x001000000400780b */ /* 0x000fda0003f04200 */
[----:B------:R-:W-:Y:S05]  /*03c0*/  @P0 BRA P1, `(.L_x_1) ;  /* 0x0000000000080947 */ /* 0x000fea0000800000 */
[----:B------:R-:W-:-:S07]  /*03d0*/  MOV R6, 0x3f0 ;  /* 0x000003f000067802 */ /* 0x000fce0000000f00 */
[----:B------:R-:W-:Y:S05]  /*03e0*/  CALL.REL.NOINC `($__internal_0_$__cuda_sm20_div_rn_f64_full) ;  /* 0x0000000000147944 */ /* 0x000fea0003c00000 */
.L_x_1:
[----:B------:R-:W-:Y:S05]  /*03f0*/  BSYNC.RECONVERGENT B0 ;  /* 0x0000000000007941 */ /* 0x000fea0003800200 */
.L_x_0:
[----:B------:R-:W0:Y:S02]  /*0400*/  LDC.64 R4, c[0x0][0x388] ;  /* 0x0000e200ff047b82 */ /* 0x000e240000000a00 */
[----:B0-----:R-:W-:-:S05]  /*0410*/  IMAD.WIDE R4, R0, 0x8, R4 ;  /* 0x0000000800047825 */ /* 0x001fca00078e0204 */
[----:B------:R-:W-:Y:S01]  /*0420*/  STG.E.64 desc[UR4][R4.64], R2 ;  /* 0x0000000204007986 */ /* 0x000fe2000c101b04 */
[----:B------:R-:W-:Y:S05]  /*0430*/  EXIT ;  /* 0x000000000000794d */ /* 0x000fea0003800000 */
        .weak           $__internal_0_$__cuda_sm20_div_rn_f64_full
        .type           $__internal_0_$__cuda_sm20_div_rn_f64_full,@function
        .size           $__internal_0_$__cuda_sm20_div_rn_f64_full,(.L_x_9 - $__internal_0_$__cuda_sm20_div_rn_f64_full)
$__internal_0_$__cuda_sm20_div_rn_f64_full:
[----:B------:R-:W-:Y:S01]  /*0440*/  IMAD.MOV.U32 R3, RZ, RZ, 0x3ff80000 ;  /* 0x3ff80000ff037424 */ /* 0x000fe200078e00ff */
[----:B------:R-:W-:Y:S01]  /*0450*/  MOV R4, R12 ;  /* 0x0000000c00047202 */ /* 0x000fe20000000f00 */
[----:B------:R-:W-:Y:S01]  /*0460*/  IMAD.MOV.U32 R2, RZ, RZ, 0x0 ;  /* 0x00000000ff027424 */ /* 0x000fe200078e00ff */
[----:B------:R-:W-:Y:S01]  /*0470*/  BSSY.RECONVERGENT B1, `(.L_x_2) ;  /* 0x000004a000017945 */ /* 0x000fe20003800200 */
[----:B------:R-:W0:Y:S01]  /*0480*/  MUFU.RCP64H R9, R3 ;  /* 0x0000000300097308 */ /* 0x000e220000001800 */
[----:B------:R-:W-:Y:S02]  /*0490*/  IMAD.MOV.U32 R8, RZ, RZ, 0x1 ;  /* 0x00000001ff087424 */ /* 0x000fe400078e00ff */
[----:B------:R-:W-:Y:S02]  /*04a0*/  IMAD.MOV.U32 R5, RZ, RZ, R13 ;  /* 0x000000ffff057224 */ /* 0x000fe400078e000d */
[----:B------:R-:W-:Y:S02]  /*04b0*/  IMAD.MOV.U32 R13, RZ, RZ, 0x1ca00000 ;  /* 0x1ca00000ff0d7424 */ /* 0x000fe400078e00ff */
[----:B------:R-:W-:Y:S01]  /*04c0*/  IMAD.MOV.U32 R19, RZ, RZ, 0x40100000 ;  /* 0x40100000ff137424 */ /* 0x000fe200078e00ff */
[----:B------:R-:W-:-:S02]  /*04d0*/  FSETP.GEU.AND P1, PT, |R5|, 1.469367938527859385e-39, PT ;  /* 0x001000000500780b */ /* 0x000fc40003f2e200 */
[----:B------:R-:W-:Y:S02]  /*04e0*/  LOP3.LUT R7, R5, 0x7ff00000, RZ, 0xc0, !PT ;  /* 0x7ff0000005077812 */ /* 0x000fe400078ec0ff */
[----:B------:R-:W-:Y:S02]  /*04f0*/  IADD3 R20, PT, PT, R19, -0x1, RZ ;  /* 0xffffffff13147810 */ /* 0x000fe40007ffe0ff */
[----:B------:R-:W-:Y:S01]  /*0500*/  ISETP.GE.U32.AND P0, PT, R7, 0x40100000, PT ;  /* 0x401000000700780c */ /* 0x000fe20003f06070 */
[----:B------:R-:W-:Y:S01]  /*0510*/  IMAD.MOV.U32 R18, RZ, RZ, R7 ;  /* 0x000000ffff127224 */ /* 0x000fe200078e0007 */
[----:B0-----:R-:W-:Y:S02]  /*0520*/  DFMA R10, R8, -R2, 1 ;  /* 0x3ff00000080a742b */ /* 0x001fe40000000802 */
[----:B------:R-:W-:-:S06]  /*0530*/  SEL R13, R13, 0x63400000, !P0 ;  /* 0x634000000d0d7807 */ /* 0x000fcc0004000000 */
[----:B------:R-:W-:-:S08]  /*0540*/  DFMA R10, R10, R10, R10 ;  /* 0x0000000a0a0a722b */ /* 0x000fd0000000000a */
[----:B------:R-:W-:Y:S01]  /*0550*/  DFMA R14, R8, R10, R8 ;  /* 0x0000000a080e722b */ /* 0x000fe20000000008 */
[C-C-:B------:R-:W-:Y:S01]  /*0560*/  @!P1 LOP3.LUT R10, R13.reuse, 0x80000000, R5.reuse, 0xf8, !PT ;  /* 0x800000000d0a9812 */ /* 0x140fe200078ef805 */
[----:B------:R-:W-:Y:S01]  /*0570*/  IMAD.MOV.U32 R8, RZ, RZ, R4 ;  /* 0x000000ffff087224 */ /* 0x000fe200078e0004 */
[----:B------:R-:W-:Y:S02]  /*0580*/  LOP3.LUT R9, R13, 0x800fffff, R5, 0xf8, !PT ;  /* 0x800fffff0d097812 */ /* 0x000fe400078ef805 */
[----:B------:R-:W-:Y:S02]  /*0590*/  @!P1 LOP3.LUT R11, R10, 0x100000, RZ, 0xfc, !PT ;  /* 0x001000000a0b9812 */ /* 0x000fe400078efcff */
[----:B------:R-:W-:Y:S01]  /*05a0*/  @!P1 MOV R10, RZ ;  /* 0x000000ff000a9202 */ /* 0x000fe20000000f00 */
[----:B------:R-:W-:-:S05]  /*05b0*/  DFMA R16, R14, -R2, 1 ;  /* 0x3ff000000e10742b */ /* 0x000fca0000000802 */
[----:B------:R-:W-:-:S03]  /*05c0*/  @!P1 DFMA R8, R8, 2, -R10 ;  /* 0x400000000808982b */ /* 0x000fc6000000080a */
[----:B------:R-:W-:-:S07]  /*05d0*/  DFMA R16, R14, R16, R14 ;  /* 0x000000100e10722b */ /* 0x000fce000000000e */
[----:B------:R-:W-:Y:S01]  /*05e0*/  @!P1 LOP3.LUT R18, R9, 0x7ff00000, RZ, 0xc0, !PT ;  /* 0x7ff0000009129812 */ /* 0x000fe200078ec0ff */
[----:B------:R-:W-:-:S04]  /*05f0*/  DMUL R10, R16, R8 ;  /* 0x00000008100a7228 */ /* 0x000fc80000000000 */
[----:B------:R-:W-:-:S04]  /*0600*/  VIADD R12, R18, 0xffffffff ;  /* 0xffffffff120c7836 */ /* 0x000fc80000000000 */
[----:B------:R-:W-:Y:S01]  /*0610*/  DFMA R14, R10, -R2, R8 ;  /* 0x800000020a0e722b */ /* 0x000fe20000000008 */
[----:B------:R-:W-:-:S04]  /*0620*/  ISETP.GT.U32.AND P0, PT, R12, 0x7feffffe, PT ;  /* 0x7feffffe0c00780c */ /* 0x000fc80003f04070 */
[----:B------:R-:W-:-:S03]  /*0630*/  ISETP.GT.U32.OR P0, PT, R20, 0x7feffffe, P0 ;  /* 0x7feffffe1400780c */ /* 0x000fc60000704470 */
[----:B------:R-:W-:-:S10]  /*0640*/  DFMA R10, R16, R14, R10 ;  /* 0x0000000e100a722b */ /* 0x000fd4000000000a */
[----:B------:R-:W-:Y:S05]  /*0650*/  @P0 BRA `(.L_x_3) ;  /* 0x0000000000680947 */ /* 0x000fea0003800000 */
[----:B------:R-:W-:-:S05]  /*0660*/  IMAD.MOV.U32 R4, RZ, RZ, 0x40100000 ;  /* 0x40100000ff047424 */ /* 0x000fca00078e00ff */
[----:B------:R-:W-:-:S04]  /*0670*/  VIADDMNMX R7, R7, -R4, 0xb9600000, !PT ;  /* 0xb960000007077446 */ /* 0x000fc80007800904 */
[----:B------:R-:W-:-:S05]  /*0680*/  VIMNMX R4, PT, PT, R7, 0x46a00000, PT ;  /* 0x46a0000007047848 */ /* 0x000fca0003fe0100 */
[----:B------:R-:W-:Y:S01]  /*0690*/  IMAD.IADD R7, R4, 0x1, -R13 ;  /* 0x0000000104077824 */ /* 0x000fe200078e0a0d */
[----:B------:R-:W-:-:S03]  /*06a0*/  MOV R4, RZ ;  /* 0x000000ff00047202 */ /* 0x000fc60000000f00 */
[----:B------:R-:W-:-:S06]  /*06b0*/  VIADD R5, R7, 0x7fe00000 ;  /* 0x7fe0000007057836 */ /* 0x000fcc0000000000 */
[----:B------:R-:W-:-:S10]  /*06c0*/  DMUL R12, R10, R4 ;  /* 0x000000040a0c7228 */ /* 0x000fd40000000000 */
[----:B------:R-:W-:-:S13]  /*06d0*/  FSETP.GTU.AND P0, PT, |R13|, 1.469367938527859385e-39, PT ;  /* 0x001000000d00780b */ /* 0x000fda0003f0c200 */
[----:B------:R-:W-:Y:S05]  /*06e0*/  @P0 BRA `(.L_x_4) ;  /* 0x0000000000880947 */ /* 0x000fea0003800000 */
[----:B------:R-:W-:Y:S01]  /*06f0*/  DFMA R2, R10, -R2, R8 ;  /* 0x800000020a02722b */ /* 0x000fe20000000008 */
[----:B------:R-:W-:-:S09]  /*0700*/  IMAD.MOV.U32 R4, RZ, RZ, RZ ;  /* 0x000000ffff047224 */ /* 0x000fd200078e00ff */
[C---:B------:R-:W-:Y:S02]  /*0710*/  FSETP.NEU.AND P0, PT, R3.reuse, RZ, PT ;  /* 0x000000ff0300720b */ /* 0x040fe40003f0d000 */
[----:B------:R-:W-:-:S04]  /*0720*/  LOP3.LUT R2, R3, 0x40180000, RZ, 0x3c, !PT ;  /* 0x4018000003027812 */ /* 0x000fc800078e3cff */
[----:B------:R-:W-:-:S04]  /*0730*/  LOP3.LUT R9, R2, 0x80000000, RZ, 0xc0, !PT ;  /* 0x8000000002097812 */ /* 0x000fc800078ec0ff */
[----:B------:R-:W-:-:S03]  /*0740*/  LOP3.LUT R5, R9, R5, RZ, 0xfc, !PT ;  /* 0x0000000509057212 */ /* 0x000fc600078efcff */
[----:B------:R-:W-:Y:S05]  /*0750*/  @!P0 BRA `(.L_x_4) ;  /* 0x00000000006c8947 */ /* 0x000fea0003800000 */
[----:B------:R-:W-:Y:S01]  /*0760*/  IMAD.MOV R3, RZ, RZ, -R7 ;  /* 0x000000ffff037224 */ /* 0x000fe200078e0a07 */
[----:B------:R-:W-:Y:S01]  /*0770*/  DMUL.RP R4, R10, R4 ;  /* 0x000000040a047228 */ /* 0x000fe20000008000 */
[----:B------:R-:W-:Y:S01]  /*0780*/  IMAD.MOV.U32 R2, RZ, RZ, RZ ;  /* 0x000000ffff027224 */ /* 0x000fe200078e00ff */
[----:B------:R-:W-:-:S05]  /*0790*/  IADD3 R7, PT, PT, -R7, -0x43300000, RZ ;  /* 0xbcd0000007077810 */ /* 0x000fca0007ffe1ff */
[----:B------:R-:W-:-:S03]  /*07a0*/  DFMA R2, R12, -R2, R10 ;  /* 0x800000020c02722b */ /* 0x000fc6000000000a */
[----:B------:R-:W-:-:S07]  /*07b0*/  LOP3.LUT R9, R5, R9, RZ, 0x3c, !PT ;  /* 0x0000000905097212 */ /* 0x000fce00078e3cff */
[----:B------:R-:W-:-:S04]  /*07c0*/  FSETP.NEU.AND P0, PT, |R3|, R7, PT ;  /* 0x000000070300720b */ /* 0x000fc80003f0d200 */
[----:B------:R-:W-:Y:S02]  /*07d0*/  FSEL R12, R4, R12, !P0 ;  /* 0x0000000c040c7208 */ /* 0x000fe40004000000 */
[----:B------:R-:W-:Y:S01]  /*07e0*/  FSEL R13, R9, R13, !P0 ;  /* 0x0000000d090d7208 */ /* 0x000fe20004000000 */
[----:B------:R-:W-:Y:S06]  /*07f0*/  BRA `(.L_x_4) ;  /* 0x0000000000447947 */ /* 0x000fec0003800000 */
.L_x_3:
[----:B------:R-:W-:-:S14]  /*0800*/  DSETP.NAN.AND P0, PT, R4, R4, PT ;  /* 0x000000040400722a */ /* 0x000fdc0003f08000 */
[----:B------:R-:W-:Y:S05]  /*0810*/  @P0 BRA `(.L_x_5) ;  /* 0x0000000000340947 */ /* 0x000fea0003800000 */
[----:B------:R-:W-:Y:S01]  /*0820*/  ISETP.NE.AND P0, PT, R18, R19, PT ;  /* 0x000000131200720c */ /* 0x000fe20003f05270 */
[----:B------:R-:W-:Y:S01]  /*0830*/  IMAD.MOV.U32 R13, RZ, RZ, -0x80000 ;  /* 0xfff80000ff0d7424 */ /* 0x000fe200078e00ff */
[----:B------:R-:W-:-:S11]  /*0840*/  MOV R12, 0x0 ;  /* 0x00000000000c7802 */ /* 0x000fd60000000f00 */
[----:B------:R-:W-:Y:S05]  /*0850*/  @!P0 BRA `(.L_x_4) ;  /* 0x00000000002c8947 */ /* 0x000fea0003800000 */
[----:B------:R-:W-:Y:S02]  /*0860*/  ISETP.NE.AND P0, PT, R18, 0x7ff00000, PT ;  /* 0x7ff000001200780c */ /* 0x000fe40003f05270 */
[----:B------:R-:W-:Y:S02]  /*0870*/  LOP3.LUT R4, R5, 0x40180000, RZ, 0x3c, !PT ;  /* 0x4018000005047812 */ /* 0x000fe400078e3cff */
[----:B------:R-:W-:Y:S02]  /*0880*/  ISETP.EQ.OR P0, PT, R19, RZ, !P0 ;  /* 0x000000ff1300720c */ /* 0x000fe40004702670 */
[----:B------:R-:W-:-:S11]  /*0890*/  LOP3.LUT R13, R4, 0x80000000, RZ, 0xc0, !PT ;  /* 0x80000000040d7812 */ /* 0x000fd600078ec0ff */
[----:B------:R-:W-:Y:S01]  /*08a0*/  @P0 LOP3.LUT R2, R13, 0x7ff00000, RZ, 0xfc, !PT ;  /* 0x7ff000000d020812 */ /* 0x000fe200078efcff */
[----:B------:R-:W-:Y:S02]  /*08b0*/  @!P0 IMAD.MOV.U32 R12, RZ, RZ, RZ ;  /* 0x000000ffff0c8224 */ /* 0x000fe400078e00ff */
[----:B------:R-:W-:Y:S01]  /*08c0*/  @P0 IMAD.MOV.U32 R12, RZ, RZ, RZ ;  /* 0x000000ffff0c0224 */ /* 0x000fe200078e00ff */
[----:B------:R-:W-:Y:S01]  /*08d0*/  @P0 MOV R13, R2 ;  /* 0x00000002000d0202 */ /* 0x000fe20000000f00 */
[----:B------:R-:W-:Y:S06]  /*08e0*/  BRA `(.L_x_4) ;  /* 0x0000000000087947 */ /* 0x000fec0003800000 */
.L_x_5:
[----:B------:R-:W-:Y:S01]  /*08f0*/  LOP3.LUT R13, R5, 0x80000, RZ, 0xfc, !PT ;  /* 0x00080000050d7812 */ /* 0x000fe200078efcff */
[----:B------:R-:W-:-:S07]  /*0900*/  IMAD.MOV.U32 R12, RZ, RZ, R4 ;  /* 0x000000ffff0c7224 */ /* 0x000fce00078e0004 */
.L_x_4:
[----:B------:R-:W-:Y:S05]  /*0910*/  BSYNC.RECONVERGENT B1 ;  /* 0x0000000000017941 */ /* 0x000fea0003800200 */
.L_x_2:
[----:B------:R-:W-:Y:S01]  /*0920*/  IMAD.MOV.U32 R7, RZ, RZ, 0x0 ;  /* 0x00000000ff077424 */ /* 0x000fe200078e00ff */
[----:B------:R-:W-:Y:S01]  /*0930*/  MOV R3, R13 ;  /* 0x0000000d00037202 */ /* 0x000fe20000000f00 */
[----:B------:R-:W-:Y:S02]  /*0940*/  IMAD.MOV.U32 R2, RZ, RZ, R12 ;  /* 0x000000ffff027224 */ /* 0x000fe400078e000c */
[----:B------:R-:W-:Y:S05]  /*0950*/  RET.REL.NODEC R6 `(_Z16computeNewValuesPKdPdi) ;  /* 0xfffffff406a87950 */ /* 0x000fea0003c3ffff */
.L_x_6:
[----:B------:R-:W-:-:S00]  /*0960*/  BRA `(.L_x_6) ;  /* 0xfffffffc00fc7947 */ /* 0x000fc0000383ffff */
[----:B------:R-:W-:-:S00]  /*0970*/  NOP ;  /* 0x0000000000007918 */ /* 0x000fc00000000000 */
        /* <DEDUP_REMOVED lines=8> */
.L_x_9:


//--------------------- .text._Z17computeEpsAndCopyPdPKdS_i --------------------------
	.section	.text._Z17computeEpsAndCopyPdPKdS_i,"ax",@progbits
	.align	128
        .global         _Z17computeEpsAndCopyPdPKdS_i
        .type           _Z17computeEpsAndCopyPdPKdS_i,@function
        .size           _Z17computeEpsAndCopyPdPKdS_i,(.L_x_11 - _Z17computeEpsAndCopyPdPKdS_i)
        .other          _Z17computeEpsAndCopyPdPKdS_i,@"STO_CUDA_ENTRY STV_DEFAULT"
_Z17computeEpsAndCopyPdPKdS_i:
.text._Z17computeEpsAndCopyPdPKdS_i:
[----:B------:R-:W-:Y:S01]  /*0000*/  LDC R1, c[0x0][0x37c] ;  /* 0x0000df00ff017b82 */ /* 0x000fe20000000800 */
[----:B------:R-:W0:Y:S01]  /*0010*/  S2R R10, SR_TID.Y ;  /* 0x00000000000a7919 */ /* 0x000e220000002200 */
[----:B------:R-:W1:Y:S06]  /*0020*/  LDCU UR8, c[0x0][0x360] ;  /* 0x00006c00ff0877ac */ /* 0x000e6c0008000800 */
[----:B------:R-:W2:Y:S01]  /*0030*/  S2UR UR4, SR_CTAID.Z ;  /* 0x00000000000479c3 */ /* 0x000ea20000002700 */
[----:B------:R-:W0:Y:S01]  /*0040*/  S2R R3, SR_CTAID.Y ;  /* 0x0000000000037919 */ /* 0x000e220000002600 */
[----:B------:R-:W0:Y:S01]  /*0050*/  LDCU UR9, c[0x0][0x364] ;  /* 0x00006c80ff0977ac */ /* 0x000e220008000800 */
[----:B------:R-:W1:Y:S01]  /*0060*/  S2R R11, SR_TID.X ;  /* 0x00000000000b7919 */ /* 0x000e620000002100 */
[----:B------:R-:W3:Y:S04]  /*0070*/  LDCU UR5, c[0x0][0x398] ;  /* 0x00007300ff0577ac */ /* 0x000ee80008000800 */
[----:B------:R-:W2:Y:S01]  /*0080*/  LDC R4, c[0x0][0x368] ;  /* 0x0000da00ff047b82 */ /* 0x000ea20000000800 */
[----:B------:R-:W1:Y:S01]  /*0090*/  S2R R0, SR_CTAID.X ;  /* 0x0000000000007919 */ /* 0x000e620000002500 */
[----:B------:R-:W4:Y:S01]  /*00a0*/  LDCU.64 UR6, c[0x0][0x358] ;  /* 0x00006b00ff0677ac */ /* 0x000f220008000a00 */
[----:B------:R-:W2:Y:S05]  /*00b0*/  S2R R13, SR_TID.Z ;  /* 0x00000000000d7919 */ /* 0x000eaa0000002300 */
[----:B------:R-:W5:Y:S01]  /*00c0*/  LDC.64 R8, c[0x0][0x380] ;  /* 0x0000e000ff087b82 */ /* 0x000f620000000a00 */
[----:B0-----:R-:W-:-:S04]  /*00d0*/  IMAD R2, R3, UR9, R10 ;  /* 0x0000000903027c24 */ /* 0x001fc8000f8e020a */
[----:B------:R-:W-:Y:S02]  /*00e0*/  VIADD R5, R2, 0x1 ;  /* 0x0000000102057836 */ /* 0x000fe40000000000 */
[----:B-1----:R-:W-:Y:S02]  /*00f0*/  IMAD R0, R0, UR8, R11 ;  /* 0x0000000800007c24 */ /* 0x002fe4000f8e020b */
[----:B--2---:R-:W-:Y:S01]  /*0100*/  IMAD R3, R4, UR4, R13 ;  /* 0x0000000404037c24 */ /* 0x004fe2000f8e020d */
[----:B---3--:R-:W-:Y:S01]  /*0110*/  UIADD3 UR4, UPT, UPT, UR5, -0x1, URZ ;  /* 0xffffffff05047890 */ /* 0x008fe2000fffe0ff */
[----:B------:R-:W-:Y:S02]  /*0120*/  VIADD R0, R0, 0x1 ;  /* 0x0000000100007836 */ /* 0x000fe40000000000 */
[----:B------:R-:W-:Y:S02]  /*0130*/  VIADD R4, R3, 0x1 ;  /* 0x0000000103047836 */ /* 0x000fe40000000000 */
[----:B------:R-:W0:Y:S03]  /*0140*/  LDC.64 R2, c[0x0][0x388] ;  /* 0x0000e200ff027b82 */ /* 0x000e260000000a00 */
[----:B------:R-:W-:-:S05]  /*0150*/  VIMNMX3 R6, R0, R5, R4, !PT ;  /* 0x000000050006720f */ /* 0x000fca0007800104 */
[----:B------:R-:W-:Y:S01]  /*0160*/  BAR.SYNC.DEFER_BLOCKING 0x0 ;  /* 0x0000000000007b1d */ /* 0x000fe20000010000 */
[----:B------:R-:W-:-:S13]  /*0170*/  ISETP.GE.AND P1, PT, R6, UR4, PT ;  /* 0x0000000406007c0c */ /* 0x000fda000bf26270 */
[----:B------:R-:W-:-:S04]  /*0180*/  @!P1 IMAD R5, R4, UR5, R5 ;  /* 0x0000000504059c24 */ /* 0x000fc8000f8e0205 */
[----:B------:R-:W-:-:S04]  /*0190*/  @!P1 IMAD R5, R5, UR5, R0 ;  /* 0x0000000505059c24 */ /* 0x000fc8000f8e0200 */
[----:B0-----:R-:W-:-:S04]  /*01a0*/  @!P1 IMAD.WIDE R2, R5, 0x8, R2 ;  /* 0x0000000805029825 */ /* 0x001fc800078e0202 */
[----:B-----5:R-:W-:Y:S01]  /*01b0*/  @!P1 IMAD.WIDE R8, R5, 0x8, R8 ;  /* 0x0000000805089825 */ /* 0x020fe200078e0208 */
[----:B----4-:R0:W2:Y:S04]  /*01c0*/  @!P1 LDG.E.64.CONSTANT R6, desc[UR6][R2.64] ;  /* 0x0000000602069981 */ /* 0x0100a8000c1e9b00 */
[----:B------:R-:W3:Y:S01]  /*01d0*/  @!P1 LDG.E.64 R4, desc[UR6][R8.64] ;  /* 0x0000000608049981 */ /* 0x000ee2000c1e1b00 */
[----:B------:R-:W1:Y:S01]  /*01e0*/  S2UR UR5, SR_CgaCtaId ;  /* 0x00000000000579c3 */ /* 0x000e620000008800 */
[----:B------:R-:W-:Y:S01]  /*01f0*/  IMAD R0, R13, UR9, R10 ;  /* 0x000000090d007c24 */ /* 0x000fe2000f8e020a */
[----:B------:R-:W-:-:S03]  /*0200*/  UMOV UR4, 0x400 ;  /* 0x0000040000047882 */ /* 0x000fc60000000000 */
[----:B------:R-:W-:-:S05]  /*0210*/  IMAD R0, R0, UR8, R11 ;  /* 0x0000000800007c24 */ /* 0x000fca000f8e020b */
[----:B------:R-:W-:Y:S01]  /*0220*/  ISETP.GT.U32.AND P0, PT, R0, 0x7f, PT ;  /* 0x0000007f0000780c */ /* 0x000fe20003f04070 */
[----:B-1----:R-:W-:-:S06]  /*0230*/  ULEA UR4, UR5, UR4, 0x18 ;  /* 0x0000000405047291 */ /* 0x002fcc000f8ec0ff */
[----:B0-----:R-:W-:Y:S01]  /*0240*/  LEA R2, R0, UR4, 0x3 ;  /* 0x0000000400027c11 */ /* 0x001fe2000f8e18ff */
[----:B--2---:R-:W-:Y:S01]  /*0250*/  @!P1 STG.E.64 desc[UR6][R8.64], R6 ;  /* 0x0000000608009986 */ /* 0x004fe2000c101b06 */
[----:B---3--:R-:W-:Y:S01]  /*0260*/  @!P1 DADD R10, R6, -R4 ;  /* 0x00000000060a9229 */ /* 0x008fe20000000804 */
[----:B------:R-:W-:-:S07]  /*0270*/  CS2R R4, SRZ ;  /* 0x0000000000047805 */ /* 0x000fce000001ff00 */
[----:B------:R-:W-:Y:S01]  /*0280*/  @!P1 DADD R4, -RZ, |R10| ;  /* 0x00000000ff049229 */ /* 0x000fe2000000050a */
[----:B------:R-:W-:-:S06]  /*0290*/  ISETP.GT.U32.AND P1, PT, R0, 0x3f, PT ;  /* 0x0000003f0000780c */ /* 0x000fcc0003f24070 */
[----:B------:R-:W-:Y:S01]  /*02a0*/  STS.64 [R2], R4 ;  /* 0x0000000402007388 */ /* 0x000fe20000000a00 */
[----:B------:R-:W-:Y:S06]  /*02b0*/  BAR.SYNC.DEFER_BLOCKING 0x0 ;  /* 0x0000000000007b1d */ /* 0x000fec0000010000 */
[----:B------:R-:W0:Y:S04]  /*02c0*/  @!P0 LDS.64 R10, [R2] ;  /* 0x00000000020a8984 */ /* 0x000e280000000a00 */
[----:B------:R-:W1:Y:S01]  /*02d0*/  @!P0 LDS.64 R12, [R2+0x400] ;  /* 0x00040000020c8984 */ /* 0x000e620000000a00 */
[----:B0-----:R-:W-:Y:S01]  /*02e0*/  @!P0 IMAD.MOV.U32 R3, RZ, RZ, R11 ;  /* 0x000000ffff038224 */ /* 0x001fe200078e000b */
[----:B-1----:R-:W-:Y:S01]  /*02f0*/  @!P0 DSETP.MAX.AND P2, P3, R10, R12, PT ;  /* 0x0000000c0a00822a */ /* 0x002fe20003b4f000 */
[----:B------:R-:W-:-:S05]  /*0300*/  @!P0 IMAD.MOV.U32 R14, RZ, RZ, R13 ;  /* 0x000000ffff0e8224 */ /* 0x000fca00078e000d */
[----:B------:R-:W-:Y:S02]  /*0310*/  @!P0 FSEL R3, R3, R14, P2 ;  /* 0x0000000e03038208 */ /* 0x000fe40001000000 */
[----:B------:R-:W-:Y:S02]  /*0320*/  @!P0 LOP3.LUT R14, R14, 0x80000, RZ, 0xfc, !PT ;  /* 0x000800000e0e8812 */ /* 0x000fe400078efcff */
[----:B------:R-:W-:Y:S02]  /*0330*/  @!P0 SEL R4, R10, R12, P2 ;  /* 0x0000000c0a048207 */ /* 0x000fe40001000000 */
[----:B------:R-:W-:-:S05]  /*0340*/  @!P0 SEL R5, R14, R3, P3 ;  /* 0x000000030e058207 */ /* 0x000fca0001800000 */
[----:B------:R-:W-:Y:S01]  /*0350*/  @!P0 STS.64 [R2], R4 ;  /* 0x0000000402008388 */ /* 0x000fe20000000a00 */
[----:B------:R-:W-:Y:S01]  /*0360*/  BAR.SYNC.DEFER_BLOCKING 0x0 ;  /* 0x0000000000007b1d */ /* 0x000fe20000010000 */
[----:B------:R-:W-:-:S05]  /*0370*/  ISETP.GT.U32.AND P0, PT, R0, 0x1f, PT ;  /* 0x0000001f0000780c */ /* 0x000fca0003f04070 */
        /* <DEDUP_REMOVED lines=59> */
[----:B------:R-:W-:-:S05]  /*0730*/  ISETP.NE.AND P1, PT, R0, RZ, PT ;  /* 0x000000ff0000720c */ /* 0x000fca0003f25270 */
        /* <DEDUP_REMOVED lines=10> */
[----:B------:R-:W-:Y:S06]  /*07e0*/  BAR.SYNC.DEFER_BLOCKING 0x0 ;  /* 0x0000000000007b1d */ /* 0x000fec0000010000 */
[----:B------:R-:W0:Y:S04]  /*07f0*/  @!P1 LDS.64 R6, [R2] ;  /* 0x0000000002069984 */ /* 0x000e280000000a00 */
[----:B------:R-:W1:Y:S01]  /*0800*/  @!P1 LDS.64 R8, [UR4+0x8] ;  /* 0x00000804ff089984 */ /* 0x000e620008000a00 */
[----:B0-----:R-:W-:Y:S01]  /*0810*/  @!P1 IMAD.MOV.U32 R0, RZ, RZ, R7 ;  /* 0x000000ffff009224 */ /* 0x001fe200078e0007 */
[----:B-1----:R-:W-:Y:S01]  /*0820*/  @!P1 DSETP.MAX.AND P0, P2, R6, R8, PT ;  /* 0x000000080600922a */ /* 0x002fe20003a0f000 */
[----:B------:R-:W-:-:S05]  /*0830*/  @!P1 IMAD.MOV.U32 R3, RZ, RZ, R9 ;  /* 0x000000ffff039224 */ /* 0x000fca00078e0009 */
[----:B------:R-:W-:Y:S02]  /*0840*/  @!P1 FSEL R0, R0, R3, P0 ;  /* 0x0000000300009208 */ /* 0x000fe40000000000 */
[----:B------:R-:W-:Y:S02]  /*0850*/  @!P1 LOP3.LUT R3, R3, 0x80000, RZ, 0xfc, !PT ;  /* 0x0008000003039812 */ /* 0x000fe400078efcff */
[----:B------:R-:W-:Y:S02]  /*0860*/  @!P1 SEL R4, R6, R8, P0 ;  /* 0x0000000806049207 */ /* 0x000fe40000000000 */
[----:B------:R-:W-:-:S05]  /*0870*/  @!P1 SEL R5, R3, R0, P2 ;  /* 0x0000000003059207 */ /* 0x000fca0001000000 */
[----:B------:R0:W-:Y:S01]  /*0880*/  @!P1 STS.64 [R2], R4 ;  /* 0x0000000402009388 */ /* 0x0001e20000000a00 */
[----:B------:R-:W-:Y:S08]  /*0890*/  BAR.SYNC.DEFER_BLOCKING 0x0 ;  /* 0x0000000000007b1d */ /* 0x000ff00000010000 */
[----:B------:R-:W-:Y:S06]  /*08a0*/  BAR.SYNC.DEFER_BLOCKING 0x0 ;  /* 0x0000000000007b1d */ /* 0x000fec0000010000 */
[----:B------:R-:W-:Y:S05]  /*08b0*/  @P1 EXIT ;  /* 0x000000000000194d */ /* 0x000fea0003800000 */
[----:B------:R-:W1:Y:S01]  /*08c0*/  LDC.64 R8, c[0x0][0x390] ;  /* 0x0000e400ff087b82 */ /* 0x000e620000000a00 */
[----:B0-----:R-:W0:Y:S04]  /*08d0*/  LDS.64 R2, [UR4] ;  /* 0x00000004ff027984 */ /* 0x001e280008000a00 */
[----:B01----:R1:W5:Y:S02]  /*08e0*/  LDG.E.64 R4, desc[UR6][R8.64] ;  /* 0x0000000608047981 */ /* 0x003364000c1e1b00 */
.L_x_7:
[----:B-----5:R-:W-:Y:S01]  /*08f0*/  DSETP.MAX.AND P0, P1, R2, R4, PT ;  /* 0x000000040200722a */ /* 0x020fe2000390f000 */
[----:B------:R-:W-:Y:S01]  /*0900*/  IMAD.MOV.U32 R0, RZ, RZ, R3 ;  /* 0x000000ffff007224 */ /* 0x000fe200078e0003 */
[----:B------:R-:W-:Y:S05]  /*0910*/  YIELD ;  /* 0x0000000000007946 */ /* 0x000fea0003800000 */
[----:B------:R-:W-:Y:S02]  /*0920*/  IMAD.MOV.U32 R11, RZ, RZ, R5 ;  /* 0x000000ffff0b7224 */ /* 0x000fe400078e0005 */
[----:B------:R-:W-:-:S03]  /*0930*/  IMAD.MOV.U32 R7, RZ, RZ, R4 ;  /* 0x000000ffff077224 */ /* 0x000fc600078e0004 */
[----:B------:R-:W-:Y:S01]  /*0940*/  FSEL R13, R0, R11, P0 ;  /* 0x0000000b000d7208 */ /* 0x000fe20000000000 */
[----:B------:R-:W-:Y:S01]  /*0950*/  IMAD.MOV.U32 R0, RZ, RZ, R2 ;  /* 0x000000ffff007224 */ /* 0x000fe200078e0002 */
[----:B------:R-:W-:-:S04]  /*0960*/  @P1 LOP3.LUT R13, R11, 0x80000, RZ, 0xfc, !PT ;  /* 0x000800000b0d1812 */ /* 0x000fc800078efcff */
[----:B------:R-:W-:Y:S01]  /*0970*/  SEL R6, R0, R7, P0 ;  /* 0x0000000700067207 */ /* 0x000fe20000000000 */
[----:B------:R-:W-:-:S06]  /*0980*/  IMAD.MOV.U32 R7, RZ, RZ, R13 ;  /* 0x000000ffff077224 */ /* 0x000fcc00078e000d */
[----:B------:R-:W2:Y:S02]  /*0990*/  ATOMG.E.CAS.64.STRONG.GPU PT, R6, [R8], R4, R6 ;  /* 0x00000004080673a9 */ /* 0x000ea400001ee506 */
[----:B--2---:R-:W-:Y:S01]  /*09a0*/  ISETP.NE.U32.AND P0, PT, R4, R6, PT ;  /* 0x000000060400720c */ /* 0x004fe20003f05070 */
[----:B------:R-:W-:-:S03]  /*09b0*/  IMAD.MOV.U32 R4, RZ, RZ, R6 ;  /* 0x000000ffff047224 */ /* 0x000fc600078e0006 */
[----:B------:R-:W-:Y:S01]  /*09c0*/  ISETP.NE.AND.EX P0, PT, R5, R7, PT, P0 ;  /* 0x000000070500720c */ /* 0x000fe20003f05300 */
[----:B------:R-:W-:-:S12]  /*09d0*/  IMAD.MOV.U32 R5, RZ, RZ, R7 ;  /* 0x000000ffff057224 */ /* 0x000fd800078e0007 */
[----:B------:R-:W-:Y:S05]  /*09e0*/  @P0 BRA `(.L_x_7) ;  /* 0xfffffffc00c00947 */ /* 0x000fea000383ffff */
[----:B------:R-:W-:Y:S05]  /*09f0*/  EXIT ;  /* 0x000000000000794d */ /* 0x000fea0003800000 */
.L_x_8:
        /* <DEDUP_REMOVED lines=16> */
.L_x_11:


//--------------------- .nv.shared.reserved.0     --------------------------
	.section	.nv.shared.reserved.0,"aw",@nobits
	.weak		__nv_reservedSMEM_offset_0_alias
	.size		__nv_reservedSMEM_offset_0_alias, 0, 64
	.other		__nv_reservedSMEM_offset_0_alias,@"STO_CUDA_RESERVED_SHARED STV_DEFAULT"
__nv_reservedSMEM_offset_0_alias:
	.zero		0
	.zero		64


//--------------------- .nv.shared._Z17computeEpsAndCopyPdPKdS_i --------------------------
	.section	.nv.shared._Z17computeEpsAndCopyPdPKdS_i,"aw",@nobits
	.sectionflags	@""
	.align	8
.nv.shared._Z17computeEpsAndCopyPdPKdS_i:
	.zero		3072


//--------------------- .nv.constant0._Z16computeNewValuesPKdPdi --------------------------
	.section	.nv.constant0._Z16computeNewValuesPKdPdi,"a",@progbits
	.sectionflags	@""
	.align	4
.nv.constant0._Z16computeNewValuesPKdPdi:
	.zero		916


//--------------------- .nv.constant0._Z17computeEpsAndCopyPdPKdS_i --------------------------
	.section	.nv.constant0._Z17computeEpsAndCopyPdPKdS_i,"a",@progbits
	.sectionflags	@""
	.align	4
.nv.constant0._Z17computeEpsAndCopyPdPKdS_i:
	.zero		924


//--------------------- SYMBOLS --------------------------

	.type		.nv.reservedSmem.offset0,@object
	.size		.nv.reservedSmem.offset0,0x4
	.type		.nv.reservedSmem.cap,@object
	.size		.nv.reservedSmem.cap,0x4
